//
// Generated by NVIDIA NVVM Compiler
//
// Compiler Build ID: CL-36424714
// Cuda compilation tools, release 13.0, V13.0.88
// Based on NVVM 20.0.0
//

.version 9.0
.target sm_100
.address_size 64

	// .globl	_Z7dkernelPi
.extern .func  (.param .b32 func_retval0) vprintf
(
	.param .b64 vprintf_param_0,
	.param .b64 vprintf_param_1
)
;
.global .align 1 .b8 $str[12] = {84, 104, 114, 101, 97, 100, 32, 37, 100, 32, 10};
.global .align 1 .b8 $str$1[14] = {50, 32, 84, 104, 114, 101, 97, 100, 32, 37, 100, 32, 10};
.global .align 1 .b8 $str$2[14] = {51, 32, 84, 104, 114, 101, 97, 100, 32, 37, 100, 32, 10};

.visible .entry _Z7dkernelPi(
	.param .u64 .ptr .align 1 _Z7dkernelPi_param_0
)
{
	.local .align 8 .b8 	__local_depot0[8];
	.reg .b64 	%SP;
	.reg .b64 	%SPL;
	.reg .pred 	%p<4>;
	.reg .b32 	%r<12>;
	.reg .b64 	%rd<14>;

	mov.u64 	%SPL, __local_depot0;
	cvta.local.u64 	%SP, %SPL;
	ld.param.u64 	%rd3, [_Z7dkernelPi_param_0];
	cvta.to.global.u64 	%rd1, %rd3;
	add.u64 	%rd4, %SP, 0;
	add.u64 	%rd2, %SPL, 0;
	mov.u32 	%r1, %tid.x;
	add.s32 	%r2, %r1, 1;
	atom.relaxed.global.cas.b32 	%r3, [%rd1], 0, %r2;
	setp.ne.s32 	%p1, %r3, 0;
	@%p1 bra 	$L__BB0_2;
	st.local.u32 	[%rd2], %r1;
	mov.u64 	%rd5, $str;
	cvta.global.u64 	%rd6, %rd5;
	{ // callseq 0, 0
	.param .b64 param0;
	st.param.b64 	[param0], %rd6;
	.param .b64 param1;
	st.param.b64 	[param1], %rd4;
	.param .b32 retval0;
	call.uni (retval0), 
	vprintf, 
	(
	param0, 
	param1
	);
	ld.param.b32 	%r4, [retval0];
	} // callseq 0
$L__BB0_2:
	atom.relaxed.global.cas.b32 	%r6, [%rd1], 0, %r2;
	setp.ne.s32 	%p2, %r6, 0;
	@%p2 bra 	$L__BB0_4;
	st.local.u32 	[%rd2], %r1;
	mov.u64 	%rd8, $str$1;
	cvta.global.u64 	%rd9, %rd8;
	{ // callseq 1, 0
	.param .b64 param0;
	st.param.b64 	[param0], %rd9;
	.param .b64 param1;
	st.param.b64 	[param1], %rd4;
	.param .b32 retval0;
	call.uni (retval0), 
	vprintf, 
	(
	param0, 
	param1
	);
	ld.param.b32 	%r7, [retval0];
	} // callseq 1
$L__BB0_4:
	atom.relaxed.global.cas.b32 	%r9, [%rd1], %r1, -1;
	setp.ne.s32 	%p3, %r9, %r1;
	@%p3 bra 	$L__BB0_6;
	st.local.u32 	[%rd2], %r1;
	mov.u64 	%rd11, $str$2;
	cvta.global.u64 	%rd12, %rd11;
	{ // callseq 2, 0
	.param .b64 param0;
	st.param.b64 	[param0], %rd12;
	.param .b64 param1;
	st.param.b64 	[param1], %rd4;
	.param .b32 retval0;
	call.uni (retval0), 
	vprintf, 
	(
	param0, 
	param1
	);
	ld.param.b32 	%r10, [retval0];
	} // callseq 2
$L__BB0_6:
	ret;

}


// ===== COMPILED SASS (sm_100) =====

	.target	sm_100

	.elftype	@"ET_EXEC"


//--------------------- .note.nv.tkinfo           --------------------------
	.section	.note.nv.tkinfo,"",@"SHT_NOTE"
	.sectionflags	@"SHF_NOTE_NV_TKINFO"
	.tkinfo
        /*0018*/ 	.word	0x00000002
        /*0030*/ 	.string	""
        /*0030*/ 	.string	"ptxas"
        /*0030*/ 	.string	"Cuda compilation tools, release 13.0, V13.0.88"
        /*0030*/ 	.string	"Build cuda_13.0.r13.0/compiler.36424714_0"
        /*0030*/ 	.string	"-arch sm_100 -m 64 "



//--------------------- .note.nv.cuinfo           --------------------------
	.section	.note.nv.cuinfo,"",@"SHT_NOTE"
	.sectionflags	@"SHF_NOTE_NV_CUINFO"
        /*0018*/ 	.short	0x0002
        /*001a*/ 	.short	0x0064
        /*001c*/ 	.short	0x0082
	.zero		2


//--------------------- .nv.info                  --------------------------
	.section	.nv.info,"",@"SHT_CUDA_INFO"
	.align	4


	//----- nvinfo : EIATTR_REGCOUNT
	.align		4
        /*0000*/ 	.byte	0x04, 0x2f
        /*0002*/ 	.short	(.L_4 - .L_3)
	.align		4
.L_3:
        /*0004*/ 	.word	index@(_Z7dkernelPi)
        /*0008*/ 	.word	0x00000018


	//----- nvinfo : EIATTR_FRAME_SIZE
	.align		4
.L_4:
        /*000c*/ 	.byte	0x04, 0x11
        /*000e*/ 	.short	(.L_6 - .L_5)
	.align		4
.L_5:
        /*0010*/ 	.word	index@(_Z7dkernelPi)
        /*0014*/ 	.word	0x00000008


	//----- nvinfo : EIATTR_MIN_STACK_SIZE
	.align		4
.L_6:
        /*0018*/ 	.byte	0x04, 0x12
        /*001a*/ 	.short	(.L_8 - .L_7)
	.align		4
.L_7:
        /*001c*/ 	.word	index@(_Z7dkernelPi)
        /*0020*/ 	.word	0x00000008
.L_8:


//--------------------- .nv.compat                --------------------------
	.section	.nv.compat,"",@"SHT_CUDA_COMPAT_INFO"
	.align	4
        /*0000*/ 	.byte	0x02, 0x09, 0x00, 0x00, 0x02, 0x02, 0x01, 0x00, 0x02, 0x05, 0x05, 0x00, 0x03, 0x07, 0x01, 0x01
        /*0010*/ 	.byte	0x02, 0x03, 0x00, 0x00, 0x02, 0x06, 0x01, 0x00, 0x04, 0x0b, 0x08, 0x00, 0x09, 0x00, 0x00, 0x00
        /*0020*/ 	.byte	0x00, 0x00, 0x00, 0x00


//--------------------- .nv.info._Z7dkernelPi     --------------------------
	.section	.nv.info._Z7dkernelPi,"",@"SHT_CUDA_INFO"
	.sectionflags	@""
	.align	4


	//----- nvinfo : EIATTR_CUDA_API_VERSION
	.align		4
        /*0000*/ 	.byte	0x04, 0x37
        /*0002*/ 	.short	(.L_10 - .L_9)
.L_9:
        /*0004*/ 	.word	0x00000082


	//----- nvinfo : EIATTR_KPARAM_INFO
	.align		4
.L_10:
        /*0008*/ 	.byte	0x04, 0x17
        /*000a*/ 	.short	(.L_12 - .L_11)
.L_11:
        /*000c*/ 	.word	0x00000000
        /*0010*/ 	.short	0x0000
        /*0012*/ 	.short	0x0000
        /*0014*/ 	.byte	0x00, 0xf5, 0x21, 0x00


	//----- nvinfo : EIATTR_SPARSE_MMA_MASK
	.align		4
.L_12:
        /*0018*/ 	.byte	0x03, 0x50
        /*001a*/ 	.short	0x0000


	//----- nvinfo : EIATTR_MAXREG_COUNT
	.align		4
        /*001c*/ 	.byte	0x03, 0x1b
        /*001e*/ 	.short	0x00ff


	//----- nvinfo : EIATTR_EXTERNS
	.align		4
        /*0020*/ 	.byte	0x04, 0x0f
        /*0022*/ 	.short	(.L_14 - .L_13)


	//   ....[0]....
	.align		4
.L_13:
        /*0024*/ 	.word	index@(vprintf)


	//----- nvinfo : EIATTR_MERCURY_ISA_VERSION
	.align		4
.L_14:
        /*0028*/ 	.byte	0x03, 0x5f
        /*002a*/ 	.short	0x0101


	//----- nvinfo : EIATTR_VRC_CTA_INIT_COUNT
	.align		4
        /*002c*/ 	.byte	0x02, 0x4a
	.zero		1
	.zero		1


	//----- nvinfo : EIATTR_SYSCALL_OFFSETS
	.align		4
        /*0030*/ 	.byte	0x04, 0x46
        /*0032*/ 	.short	(.L_16 - .L_15)


	//   ....[0]....
.L_15:
        /*0034*/ 	.word	0x00000190


	//   ....[1]....
        /*0038*/ 	.word	0x000002c0


	//   ....[2]....
        /*003c*/ 	.word	0x000003e0


	//----- nvinfo : EIATTR_EXIT_INSTR_OFFSETS
	.align		4
.L_16:
        /*0040*/ 	.byte	0x04, 0x1c
        /*0042*/ 	.short	(.L_18 - .L_17)


	//   ....[0]....
.L_17:
        /*0044*/ 	.word	0x00000340


	//   ....[1]....
        /*0048*/ 	.word	0x000003f0


	//----- nvinfo : EIATTR_CRS_STACK_SIZE
	.align		4
.L_18:
        /*004c*/ 	.byte	0x04, 0x1e
        /*004e*/ 	.short	(.L_20 - .L_19)
.L_19:
        /*0050*/ 	.word	0x00000000


	//----- nvinfo : EIATTR_CBANK_PARAM_SIZE
	.align		4
.L_20:
        /*0054*/ 	.byte	0x03, 0x19
        /*0056*/ 	.short	0x0008


	//----- nvinfo : EIATTR_PARAM_CBANK
	.align		4
        /*0058*/ 	.byte	0x04, 0x0a
        /*005a*/ 	.short	(.L_22 - .L_21)
	.align		4
.L_21:
        /*005c*/ 	.word	index@(.nv.constant0._Z7dkernelPi)
        /*0060*/ 	.short	0x0380
        /*0062*/ 	.short	0x0008


	//----- nvinfo : EIATTR_SW_WAR
	.align		4
.L_22:
        /*0064*/ 	.byte	0x04, 0x36
        /*0066*/ 	.short	(.L_24 - .L_23)
.L_23:
        /*0068*/ 	.word	0x00000008
.L_24:


//--------------------- .nv.callgraph             --------------------------
	.section	.nv.callgraph,"",@"SHT_CUDA_CALLGRAPH"
	.align	4
	.sectionentsize	8
	.align		4
        /*0000*/ 	.word	0x00000000
	.align		4
        /*0004*/ 	.word	0xffffffff
	.align		4
        /*0008*/ 	.word	index@(_Z7dkernelPi)
	.align		4
        /*000c*/ 	.word	index@(vprintf)
	.align		4
        /*0010*/ 	.word	0x00000000
	.align		4
        /*0014*/ 	.word	0xfffffffe
	.align		4
        /*0018*/ 	.word	0x00000000
	.align		4
        /*001c*/ 	.word	0xfffffffd
	.align		4
        /*0020*/ 	.word	0x00000000
	.align		4
        /*0024*/ 	.word	0xfffffffc


//--------------------- .nv.constant4             --------------------------
	.section	.nv.constant4,"a",@progbits
	.align	8
	.align		8
.nv.constant4:
        /*0000*/ 	.dword	vprintf
	.align		8
        /*0008*/ 	.dword	$str
	.align		8
        /*0010*/ 	.dword	$str$1
	.align		8
        /*0018*/ 	.dword	$str$2


//--------------------- .text._Z7dkernelPi        --------------------------
	.section	.text._Z7dkernelPi,"ax",@progbits
	.align	128
        .global         _Z7dkernelPi
        .type           _Z7dkernelPi,@function
        .size           _Z7dkernelPi,(.L_x_6 - _Z7dkernelPi)
        .other          _Z7dkernelPi,@"STO_CUDA_ENTRY STV_DEFAULT"
_Z7dkernelPi:
.text._Z7dkernelPi:
[----:B------:R-:W0:Y:S01]  /*0000*/  LDC R1, c[0x0][0x37c] ;  /* 0x0000df00ff017b82 */ /* 0x000e220000000800 */
[----:B------:R-:W1:Y:S01]  /*0010*/  S2R R2, SR_TID.X ;  /* 0x0000000000027919 */ /* 0x000e620000002100 */
[----:B------:R-:W2:Y:S01]  /*0020*/  LDCU.64 UR4, c[0x0][0x380] ;  /* 0x00007000ff0477ac */ /* 0x000ea20008000a00 */
[----:B------:R-:W-:Y:S02]  /*0030*/  IMAD.MOV.U32 R18, RZ, RZ, RZ ;  /* 0x000000ffff127224 */ /* 0x000fe400078e00ff */
[----:B0-----:R-:W-:Y:S02]  /*0040*/  VIADD R1, R1, 0xfffffff8 ;  /* 0xfffffff801017836 */ /* 0x001fe40000000000 */
[----:B--2---:R-:W-:Y:S01]  /*0050*/  IMAD.U32 R4, RZ, RZ, UR4 ;  /* 0x00000004ff047e24 */ /* 0x004fe2000f8e00ff */
[----:B------:R-:W-:Y:S01]  /*0060*/  MOV R5, UR5 ;  /* 0x0000000500057c02 */ /* 0x000fe20008000f00 */
[----:B-1----:R-:W-:-:S05]  /*0070*/  VIADD R19, R2, 0x1 ;  /* 0x0000000102137836 */ /* 0x002fca0000000000 */
[----:B------:R-:W2:Y:S01]  /*0080*/  ATOMG.E.CAS.STRONG.GPU PT, R4, [R4], R18, R19 ;  /* 0x00000012040473a9 */ /* 0x000ea200001ee113 */
[----:B------:R-:W0:Y:S01]  /*0090*/  LDCU UR4, c[0x0][0x2f8] ;  /* 0x00005f00ff0477ac */ /* 0x000e220008000800 */
[----:B------:R-:W-:Y:S01]  /*00a0*/  BSSY.RECONVERGENT B6, `(.L_x_0) ;  /* 0x0000010000067945 */ /* 0x000fe20003800200 */
[----:B------:R-:W1:Y:S01]  /*00b0*/  LDCU UR5, c[0x0][0x2fc] ;  /* 0x00005f80ff0577ac */ /* 0x000e620008000800 */
[----:B0-----:R-:W-:-:S05]  /*00c0*/  IADD3 R17, P1, PT, R1, UR4, RZ ;  /* 0x0000000401117c10 */ /* 0x001fca000ff3e0ff */
[----:B-1----:R-:W-:Y:S01]  /*00d0*/  IMAD.X R16, RZ, RZ, UR5, P1 ;  /* 0x00000005ff107e24 */ /* 0x002fe200088e06ff */
[----:B--2---:R-:W-:-:S13]  /*00e0*/  ISETP.NE.AND P0, PT, R4, RZ, PT ;  /* 0x000000ff0400720c */ /* 0x004fda0003f05270 */
[----:B------:R-:W-:Y:S05]  /*00f0*/  @P0 BRA `(.L_x_1) ;  /* 0x0000000000280947 */ /* 0x000fea0003800000 */
[----:B------:R-:W-:Y:S01]  /*0100*/  MOV R0, 0x0 ;  /* 0x0000000000007802 */ /* 0x000fe20000000f00 */
[----:B------:R0:W-:Y:S01]  /*0110*/  STL [R1], R2 ;  /* 0x0000000201007387 */ /* 0x0001e20000100800 */
[----:B------:R-:W1:Y:S01]  /*0120*/  LDCU.64 UR4, c[0x4][0x8] ;  /* 0x01000100ff0477ac */ /* 0x000e620008000a00 */
[----:B------:R-:W-:Y:S01]  /*0130*/  IMAD.MOV.U32 R6, RZ, RZ, R17 ;  /* 0x000000ffff067224 */ /* 0x000fe200078e0011 */
[----:B------:R0:W2:Y:S01]  /*0140*/  LDC.64 R8, c[0x4][R0] ;  /* 0x0100000000087b82 */ /* 0x0000a20000000a00 */
[----:B------:R-:W-:Y:S02]  /*0150*/  MOV R7, R16 ;  /* 0x0000001000077202 */ /* 0x000fe40000000f00 */
[----:B-1----:R-:W-:Y:S01]  /*0160*/  MOV R4, UR4 ;  /* 0x0000000400047c02 */ /* 0x002fe20008000f00 */
[----:B0-----:R-:W-:-:S07]  /*0170*/  IMAD.U32 R5, RZ, RZ, UR5 ;  /* 0x00000005ff057e24 */ /* 0x001fce000f8e00ff */
[----:B------:R-:W-:-:S07]  /*0180*/  LEPC R20, `(.L_x_1) ;  /* 0x000000001014794e */ /* 0x000fce0000000000 */
[----:B--2---:R-:W-:Y:S05]  /*0190*/  CALL.ABS.NOINC R8 ;  /* 0x0000000008007343 */ /* 0x004fea0003c00000 */
.L_x_1:
[----:B------:R-:W-:Y:S05]  /*01a0*/  BSYNC.RECONVERGENT B6 ;  /* 0x0000000000067941 */ /* 0x000fea0003800200 */
.L_x_0:
[----:B------:R-:W0:Y:S01]  /*01b0*/  LDCU.64 UR4, c[0x0][0x380] ;  /* 0x00007000ff0477ac */ /* 0x000e220008000a00 */
[----:B------:R-:W-:Y:S02]  /*01c0*/  IMAD.MOV.U32 R18, RZ, RZ, RZ ;  /* 0x000000ffff127224 */ /* 0x000fe400078e00ff */
[----:B0-----:R-:W-:Y:S01]  /*01d0*/  IMAD.U32 R4, RZ, RZ, UR4 ;  /* 0x00000004ff047e24 */ /* 0x001fe2000f8e00ff */
[----:B------:R-:W-:-:S05]  /*01e0*/  MOV R5, UR5 ;  /* 0x0000000500057c02 */ /* 0x000fca0008000f00 */
[----:B------:R-:W2:Y:S01]  /*01f0*/  ATOMG.E.CAS.STRONG.GPU PT, R4, [R4], R18, R19 ;  /* 0x00000012040473a9 */ /* 0x000ea200001ee113 */
[----:B------:R-:W-:Y:S01]  /*0200*/  BSSY.RECONVERGENT B6, `(.L_x_2) ;  /* 0x000000d000067945 */ /* 0x000fe20003800200 */
[----:B--2---:R-:W-:-:S13]  /*0210*/  ISETP.NE.AND P0, PT, R4, RZ, PT ;  /* 0x000000ff0400720c */ /* 0x004fda0003f05270 */
[----:B------:R-:W-:Y:S05]  /*0220*/  @P0 BRA `(.L_x_3) ;  /* 0x0000000000280947 */ /* 0x000fea0003800000 */
[----:B------:R-:W-:Y:S01]  /*0230*/  MOV R0, 0x0 ;  /* 0x0000000000007802 */ /* 0x000fe20000000f00 */
[----:B------:R0:W-:Y:S01]  /*0240*/  STL [R1], R2 ;  /* 0x0000000201007387 */ /* 0x0001e20000100800 */
[----:B------:R-:W1:Y:S01]  /*0250*/  LDCU.64 UR4, c[0x4][0x10] ;  /* 0x01000200ff0477ac */ /* 0x000e620008000a00 */
[----:B------:R-:W-:Y:S01]  /*0260*/  MOV R6, R17 ;  /* 0x0000001100067202 */ /* 0x000fe20000000f00 */
[----:B------:R0:W2:Y:S01]  /*0270*/  LDC.64 R8, c[0x4][R0] ;  /* 0x0100000000087b82 */ /* 0x0000a20000000a00 */
[----:B------:R-:W-:Y:S02]  /*0280*/  IMAD.MOV.U32 R7, RZ, RZ, R16 ;  /* 0x000000ffff077224 */ /* 0x000fe400078e0010 */
[----:B-1----:R-:W-:Y:S02]  /*0290*/  IMAD.U32 R4, RZ, RZ, UR4 ;  /* 0x00000004ff047e24 */ /* 0x002fe4000f8e00ff */
[----:B0-----:R-:W-:-:S07]  /*02a0*/  IMAD.U32 R5, RZ, RZ, UR5 ;  /* 0x00000005ff057e24 */ /* 0x001fce000f8e00ff */
[----:B------:R-:W-:-:S07]  /*02b0*/  LEPC R20, `(.L_x_3) ;  /* 0x000000001014794e */ /* 0x000fce0000000000 */
[----:B--2---:R-:W-:Y:S05]  /*02c0*/  CALL.ABS.NOINC R8 ;  /* 0x0000000008007343 */ /* 0x004fea0003c00000 */
.L_x_3:
[----:B------:R-:W-:Y:S05]  /*02d0*/  BSYNC.RECONVERGENT B6 ;  /* 0x0000000000067941 */ /* 0x000fea0003800200 */
.L_x_2:
[----:B------:R-:W0:Y:S01]  /*02e0*/  LDCU.64 UR4, c[0x0][0x380] ;  /* 0x00007000ff0477ac */ /* 0x000e220008000a00 */
[----:B------:R-:W-:Y:S01]  /*02f0*/  IMAD.MOV.U32 R3, RZ, RZ, -0x1 ;  /* 0xffffffffff037424 */ /* 0x000fe200078e00ff */
[----:B0-----:R-:W-:Y:S01]  /*0300*/  MOV R4, UR4 ;  /* 0x0000000400047c02 */ /* 0x001fe20008000f00 */
[----:B------:R-:W-:-:S05]  /*0310*/  IMAD.U32 R5, RZ, RZ, UR5 ;  /* 0x00000005ff057e24 */ /* 0x000fca000f8e00ff */
[----:B------:R-:W2:Y:S02]  /*0320*/  ATOMG.E.CAS.STRONG.GPU PT, R3, [R4], R2, R3 ;  /* 0x00000002040373a9 */ /* 0x000ea400001ee103 */
[----:B--2---:R-:W-:-:S13]  /*0330*/  ISETP.NE.AND P0, PT, R3, R2, PT ;  /* 0x000000020300720c */ /* 0x004fda0003f05270 */
[----:B------:R-:W-:Y:S05]  /*0340*/  @P0 EXIT ;  /* 0x000000000000094d */ /* 0x000fea0003800000 */
[----:B------:R-:W-:Y:S01]  /*0350*/  MOV R0, 0x0 ;  /* 0x0000000000007802 */ /* 0x000fe20000000f00 */
[----:B------:R0:W-:Y:S01]  /*0360*/  STL [R1], R2 ;  /* 0x0000000201007387 */ /* 0x0001e20000100800 */
[----:B------:R-:W1:Y:S01]  /*0370*/  LDCU.64 UR4, c[0x4][0x18] ;  /* 0x01000300ff0477ac */ /* 0x000e620008000a00 */
[----:B------:R-:W-:Y:S01]  /*0380*/  IMAD.MOV.U32 R6, RZ, RZ, R17 ;  /* 0x000000ffff067224 */ /* 0x000fe200078e0011 */
[----:B------:R0:W2:Y:S01]  /*0390*/  LDC.64 R8, c[0x4][R0] ;  /* 0x0100000000087b82 */ /* 0x0000a20000000a00 */
[----:B------:R-:W-:Y:S01]  /*03a0*/  MOV R7, R16 ;  /* 0x0000001000077202 */ /* 0x000fe20000000f00 */
[----:B-1----:R-:W-:Y:S01]  /*03b0*/  IMAD.U32 R4, RZ, RZ, UR4 ;  /* 0x00000004ff047e24 */ /* 0x002fe2000f8e00ff */
[----:B0-----:R-:W-:-:S07]  /*03c0*/  MOV R5, UR5 ;  /* 0x0000000500057c02 */ /* 0x001fce0008000f00 */
[----:B------:R-:W-:-:S07]  /*03d0*/  LEPC R20, `(.L_x_4) ;  /* 0x000000001014794e */ /* 0x000fce0000000000 */
[----:B--2---:R-:W-:Y:S05]  /*03e0*/  CALL.ABS.NOINC R8 ;  /* 0x0000000008007343 */ /* 0x004fea0003c00000 */
.L_x_4:
[----:B------:R-:W-:Y:S05]  /*03f0*/  EXIT ;  /* 0x000000000000794d */ /* 0x000fea0003800000 */
.L_x_5:
[----:B------:R-:W-:-:S00]  /*0400*/  BRA `(.L_x_5) ;  /* 0xfffffffc00fc7947 */ /* 0x000fc0000383ffff */
[----:B------:R-:W-:-:S00]  /*0410*/  NOP ;  /* 0x0000000000007918 */ /* 0x000fc00000000000 */
        /* <DEDUP_REMOVED lines=14> */
.L_x_6:


//--------------------- .nv.global.init           --------------------------
	.section	.nv.global.init,"aw",@progbits
.nv.global.init:
	.type		$str,@object
	.size		$str,($str$2 - $str)
$str:
        /*0000*/ 	.byte	0x54, 0x68, 0x72, 0x65, 0x61, 0x64, 0x20, 0x25, 0x64, 0x20, 0x0a, 0x00
	.type		$str$2,@object
	.size		$str$2,($str$1 - $str$2)
$str$2:
        /*000c*/ 	.byte	0x33, 0x20, 0x54, 0x68, 0x72, 0x65, 0x61, 0x64, 0x20, 0x25, 0x64, 0x20, 0x0a, 0x00
	.type		$str$1,@object
	.size		$str$1,(.L_1 - $str$1)
$str$1:
        /*001a*/ 	.byte	0x32, 0x20, 0x54, 0x68, 0x72, 0x65, 0x61, 0x64, 0x20, 0x25, 0x64, 0x20, 0x0a, 0x00
.L_1:


//--------------------- .nv.shared.reserved.0     --------------------------
	.section	.nv.shared.reserved.0,"aw",@nobits
	.weak		__nv_reservedSMEM_offset_0_alias
	.size		__nv_reservedSMEM_offset_0_alias, 0, 64
	.other		__nv_reservedSMEM_offset_0_alias,@"STO_CUDA_RESERVED_SHARED STV_DEFAULT"
__nv_reservedSMEM_offset_0_alias:
	.zero		0
	.zero		64


//--------------------- .nv.constant0._Z7dkernelPi --------------------------
	.section	.nv.constant0._Z7dkernelPi,"a",@progbits
	.sectionflags	@""
	.align	4
.nv.constant0._Z7dkernelPi:
	.zero		904


//--------------------- SYMBOLS --------------------------

	.type		.nv.reservedSmem.offset0,@object
	.size		.nv.reservedSmem.offset0,0x4
	.type		vprintf,@function
